	.headerflags	@"EF_CUDA_TEXMODE_UNIFIED EF_CUDA_64BIT_ADDRESS EF_CUDA_ACCELERATORS EF_CUDA_SM90 EF_CUDA_VIRTUAL_SM(EF_CUDA_SM90)"
	.elftype	@"ET_EXEC"


//--------------------- .nv.info                  --------------------------
	.section	.nv.info,"",@"SHT_CUDA_INFO"
	.align	4


	//----- nvinfo : EIATTR_REGCOUNT
	.align		4
        /*0000*/ 	.byte	0x04, 0x2f
        /*0002*/ 	.short	(.L_3 - .L_2)
	.align		4
.L_2:
        /*0004*/ 	.word	index@(triton_poi_fused__native_batch_norm_legit_no_training_convolution_gelu_9)
        /*0008*/ 	.word	0x0000001c


	//----- nvinfo : EIATTR_MIN_STACK_SIZE
	.align		4
.L_3:
        /*000c*/ 	.byte	0x04, 0x12
        /*000e*/ 	.short	(.L_5 - .L_4)
	.align		4
.L_4:
        /*0010*/ 	.word	index@(triton_poi_fused__native_batch_norm_legit_no_training_convolution_gelu_9)
        /*0014*/ 	.word	0x00000000


	//----- nvinfo : EIATTR_FRAME_SIZE
	.align		4
.L_5:
        /*0018*/ 	.byte	0x04, 0x11
        /*001a*/ 	.short	(.L_7 - .L_6)
	.align		4
.L_6:
        /*001c*/ 	.word	index@(triton_poi_fused__native_batch_norm_legit_no_training_convolution_gelu_9)
        /*0020*/ 	.word	0x00000000


	//----- nvinfo : EIATTR_MIN_STACK_SIZE
	.align		4
.L_7:
        /*0024*/ 	.byte	0x04, 0x12
        /*0026*/ 	.short	(.L_9 - .L_8)
	.align		4
.L_8:
        /*0028*/ 	.word	index@(triton_poi_fused__native_batch_norm_legit_no_training_convolution_gelu_9)
        /*002c*/ 	.word	0x00000000
.L_9:


//--------------------- .nv.info.triton_poi_fused__native_batch_norm_legit_no_training_convolution_gelu_9 --------------------------
	.section	.nv.info.triton_poi_fused__native_batch_norm_legit_no_training_convolution_gelu_9,"",@"SHT_CUDA_INFO"
	.sectionflags	@""
	.align	4


	//----- nvinfo : EIATTR_CUDA_API_VERSION
	.align		4
        /*0000*/ 	.byte	0x04, 0x37
        /*0002*/ 	.short	(.L_11 - .L_10)
.L_10:
        /*0004*/ 	.word	0x0000007c


	//----- nvinfo : EIATTR_KPARAM_INFO
	.align		4
.L_11:
        /*0008*/ 	.byte	0x04, 0x17
        /*000a*/ 	.short	(.L_13 - .L_12)
.L_12:
        /*000c*/ 	.word	0x00000000
        /*0010*/ 	.short	0x0007
        /*0012*/ 	.short	0x0038
        /*0014*/ 	.byte	0x00, 0xf0, 0x11, 0x00


	//----- nvinfo : EIATTR_KPARAM_INFO
	.align		4
.L_13:
        /*0018*/ 	.byte	0x04, 0x17
        /*001a*/ 	.short	(.L_15 - .L_14)
.L_14:
        /*001c*/ 	.word	0x00000000
        /*0020*/ 	.short	0x0006
        /*0022*/ 	.short	0x0030
        /*0024*/ 	.byte	0x00, 0xf4, 0x21, 0x00


	//----- nvinfo : EIATTR_KPARAM_INFO
	.align		4
.L_15:
        /*0028*/ 	.byte	0x04, 0x17
        /*002a*/ 	.short	(.L_17 - .L_16)
.L_16:
        /*002c*/ 	.word	0x00000000
        /*0030*/ 	.short	0x0005
        /*0032*/ 	.short	0x0028
        /*0034*/ 	.byte	0x00, 0xf4, 0x21, 0x00


	//----- nvinfo : EIATTR_KPARAM_INFO
	.align		4
.L_17:
        /*0038*/ 	.byte	0x04, 0x17
        /*003a*/ 	.short	(.L_19 - .L_18)
.L_18:
        /*003c*/ 	.word	0x00000000
        /*0040*/ 	.short	0x0004
        /*0042*/ 	.short	0x0020
        /*0044*/ 	.byte	0x00, 0xf4, 0x21, 0x00


	//----- nvinfo : EIATTR_KPARAM_INFO
	.align		4
.L_19:
        /*0048*/ 	.byte	0x04, 0x17
        /*004a*/ 	.short	(.L_21 - .L_20)
.L_20:
        /*004c*/ 	.word	0x00000000
        /*0050*/ 	.short	0x0003
        /*0052*/ 	.short	0x0018
        /*0054*/ 	.byte	0x00, 0xf4, 0x21, 0x00


	//----- nvinfo : EIATTR_KPARAM_INFO
	.align		4
.L_21:
        /*0058*/ 	.byte	0x04, 0x17
        /*005a*/ 	.short	(.L_23 - .L_22)
.L_22:
        /*005c*/ 	.word	0x00000000
        /*0060*/ 	.short	0x0002
        /*0062*/ 	.short	0x0010
        /*0064*/ 	.byte	0x00, 0xf4, 0x21, 0x00


	//----- nvinfo : EIATTR_KPARAM_INFO
	.align		4
.L_23:
        /*0068*/ 	.byte	0x04, 0x17
        /*006a*/ 	.short	(.L_25 - .L_24)
.L_24:
        /*006c*/ 	.word	0x00000000
        /*0070*/ 	.short	0x0001
        /*0072*/ 	.short	0x0008
        /*0074*/ 	.byte	0x00, 0xf4, 0x21, 0x00


	//----- nvinfo : EIATTR_KPARAM_INFO
	.align		4
.L_25:
        /*0078*/ 	.byte	0x04, 0x17
        /*007a*/ 	.short	(.L_27 - .L_26)
.L_26:
        /*007c*/ 	.word	0x00000000
        /*0080*/ 	.short	0x0000
        /*0082*/ 	.short	0x0000
        /*0084*/ 	.byte	0x00, 0xf4, 0x21, 0x00


	//----- nvinfo : EIATTR_SPARSE_MMA_MASK
	.align		4
.L_27:
        /*0088*/ 	.byte	0x03, 0x50
        /*008a*/ 	.short	0x0000


	//----- nvinfo : EIATTR_MAXREG_COUNT
	.align		4
        /*008c*/ 	.byte	0x03, 0x1b
        /*008e*/ 	.short	0x00ff


	//----- nvinfo : EIATTR_EXIT_INSTR_OFFSETS
	.align		4
        /*0090*/ 	.byte	0x04, 0x1c
        /*0092*/ 	.short	(.L_29 - .L_28)


	//   ....[0]....
.L_28:
        /*0094*/ 	.word	0x00000810


	//----- nvinfo : EIATTR_REQNTID
	.align		4
.L_29:
        /*0098*/ 	.byte	0x04, 0x10
        /*009a*/ 	.short	(.L_31 - .L_30)
.L_30:
        /*009c*/ 	.word	0x00000100
        /*00a0*/ 	.word	0x00000001
        /*00a4*/ 	.word	0x00000001


	//----- nvinfo : EIATTR_CBANK_PARAM_SIZE
	.align		4
.L_31:
        /*00a8*/ 	.byte	0x03, 0x19
        /*00aa*/ 	.short	0x003c


	//----- nvinfo : EIATTR_PARAM_CBANK
	.align		4
        /*00ac*/ 	.byte	0x04, 0x0a
        /*00ae*/ 	.short	(.L_33 - .L_32)
	.align		4
.L_32:
        /*00b0*/ 	.word	index@(.nv.constant0.triton_poi_fused__native_batch_norm_legit_no_training_convolution_gelu_9)
        /*00b4*/ 	.short	0x0210
        /*00b6*/ 	.short	0x003c


	//----- nvinfo : EIATTR_SW_WAR
	.align		4
.L_33:
        /*00b8*/ 	.byte	0x04, 0x36
        /*00ba*/ 	.short	(.L_35 - .L_34)
.L_34:
        /*00bc*/ 	.word	0x00000008
.L_35:


//--------------------- .nv.callgraph             --------------------------
	.section	.nv.callgraph,"",@"SHT_CUDA_CALLGRAPH"
	.align	4
	.sectionentsize	8
	.align		4
        /*0000*/ 	.word	0x00000000
	.align		4
        /*0004*/ 	.word	0xffffffff
	.align		4
        /*0008*/ 	.word	0x00000000
	.align		4
        /*000c*/ 	.word	0xfffffffe
	.align		4
        /*0010*/ 	.word	0x00000000
	.align		4
        /*0014*/ 	.word	0xfffffffd
	.align		4
        /*0018*/ 	.word	0x00000000
	.align		4
        /*001c*/ 	.word	0xfffffffc


//--------------------- .nv.constant4             --------------------------
	.section	.nv.constant4,"a",@progbits
	.align	8
	.align		8
.nv.constant4:
        /*0000*/ 	.dword	_$_str
	.align		8
        /*0008*/ 	.dword	_$_str_$_2


//--------------------- .text.triton_poi_fused__native_batch_norm_legit_no_training_convolution_gelu_9 --------------------------
	.section	.text.triton_poi_fused__native_batch_norm_legit_no_training_convolution_gelu_9,"ax",@progbits
	.align	128
        .global         triton_poi_fused__native_batch_norm_legit_no_training_convolution_gelu_9
        .type           triton_poi_fused__native_batch_norm_legit_no_training_convolution_gelu_9,@function
        .size           triton_poi_fused__native_batch_norm_legit_no_training_convolution_gelu_9,(.L_x_1 - triton_poi_fused__native_batch_norm_legit_no_training_convolution_gelu_9)
        .other          triton_poi_fused__native_batch_norm_legit_no_training_convolution_gelu_9,@"STO_CUDA_ENTRY STV_DEFAULT"
triton_poi_fused__native_batch_norm_legit_no_training_convolution_gelu_9:
.text.triton_poi_fused__native_batch_norm_legit_no_training_convolution_gelu_9:
[----:B------:R-:W-:Y:S01]  /*0000*/  LDC R1, c[0x0][0x28] ;  /* 0x00000a00ff017b82 */ /* 0x000fe20000000800 */
[----:B------:R-:W1:Y:S07]  /*0010*/  S2R R0, SR_TID.X ;  /* 0x0000000000007919 */ /* 0x000e6e0000002100 */
[----:B------:R-:W2:Y:S01]  /*0020*/  LDC.64 R14, c[0x0][0x218] ;  /* 0x00008600ff0e7b82 */ /* 0x000ea20000000a00 */
[----:B------:R-:W-:Y:S01]  /*0030*/  ULDC.64 UR4, c[0x0][0x208] ;  /* 0x0000820000047ab9 */ /* 0x000fe20000000a00 */
[----:B------:R-:W3:Y:S06]  /*0040*/  S2R R5, SR_CTAID.X ;  /* 0x0000000000057919 */ /* 0x000eec0000002500 */
[----:B------:R-:W4:Y:S08]  /*0050*/  LDC.64 R2, c[0x0][0x210] ;  /* 0x00008400ff027b82 */ /* 0x000f300000000a00 */
[----:B------:R-:W5:Y:S08]  /*0060*/  LDC.64 R6, c[0x0][0x220] ;  /* 0x00008800ff067b82 */ /* 0x000f700000000a00 */
[----:B------:R-:W5:Y:S08]  /*0070*/  LDC.64 R10, c[0x0][0x238] ;  /* 0x00008e00ff0a7b82 */ /* 0x000f700000000a00 */
[----:B------:R-:W5:Y:S01]  /*0080*/  LDC.64 R18, c[0x0][0x230] ;  /* 0x00008c00ff127b82 */ /* 0x000f620000000a00 */
[----:B-1----:R-:W-:Y:S01]  /*0090*/  SHF.L.U32 R0, R0, 0x1, RZ ;  /* 0x0000000100007819 */ /* 0x002fe200000006ff */
[----:B------:R-:W-:Y:S01]  /*00a0*/  HFMA2.MMA R20, -RZ, RZ, 0.470947265625, -12.46875 ;  /* 0x3789ca3cff147435 */ /* 0x000fe200000001ff */
[----:B---3--:R-:W-:Y:S01]  /*00b0*/  SHF.R.S32.HI R4, RZ, 0x16, R5 ;  /* 0x00000016ff047819 */ /* 0x008fe20000011405 */
[----:B------:R-:W-:Y:S01]  /*00c0*/  HFMA2.MMA R23, -RZ, RZ, -0.74462890625, 604.5 ;  /* 0xb9f560b9ff177435 */ /* 0x000fe200000001ff */
[----:B------:R-:W-:Y:S01]  /*00d0*/  LOP3.LUT R0, R0, 0x1fe, RZ, 0xc0, !PT ;  /* 0x000001fe00007812 */ /* 0x000fe200078ec0ff */
[----:B------:R-:W-:Y:S01]  /*00e0*/  HFMA2.MMA R22, -RZ, RZ, 0.958984375, -6.1690807342529296875e-05 ;  /* 0x3bac840bff167435 */ /* 0x000fe200000001ff */
[----:B------:R-:W-:Y:S01]  /*00f0*/  MOV R21, 0x3789ca3c ;  /* 0x3789ca3c00157802 */ /* 0x000fe20000000f00 */
[----:B------:R-:W-:Y:S01]  /*0100*/  ULDC.64 UR6, c[0x0][0x240] ;  /* 0x0000900000067ab9 */ /* 0x000fe20000000a00 */
[----:B------:R-:W-:-:S02]  /*0110*/  LEA R0, R5, R0, 0x9 ;  /* 0x0000000005007211 */ /* 0x000fc400078e48ff */
[----:B------:R-:W-:-:S03]  /*0120*/  SGXT R5, R4, 0x1 ;  /* 0x000000010405781a */ /* 0x000fc60000000200 */
[----:B----4-:R-:W-:Y:S01]  /*0130*/  IMAD.WIDE R2, R0, 0x4, R2 ;  /* 0x0000000400027825 */ /* 0x010fe200078e0202 */
[----:B------:R-:W-:-:S04]  /*0140*/  LEA.HI R5, R5, R0, RZ, 0x7 ;  /* 0x0000000005057211 */ /* 0x000fc800078f38ff */
[----:B------:R-:W-:Y:S01]  /*0150*/  LOP3.LUT R5, R5, 0xffffff80, RZ, 0xc0, !PT ;  /* 0xffffff8005057812 */ /* 0x000fe200078ec0ff */
[----:B------:R-:W3:Y:S03]  /*0160*/  LDG.E.64 R12, desc[UR4][R2.64] ;  /* 0x00000004020c7981 */ /* 0x000ee6000c1e1b00 */
[----:B------:R-:W-:Y:S02]  /*0170*/  IADD3 R8, R0, -R5, RZ ;  /* 0x8000000500087210 */ /* 0x000fe40007ffe0ff */
[----:B------:R-:W1:Y:S03]  /*0180*/  LDC.64 R4, c[0x0][0x228] ;  /* 0x00008a00ff047b82 */ /* 0x000e660000000a00 */
[----:B--2---:R-:W-:-:S06]  /*0190*/  IMAD.WIDE R14, R8, 0x4, R14 ;  /* 0x00000004080e7825 */ /* 0x004fcc00078e020e */
[----:B------:R-:W3:Y:S01]  /*01a0*/  LDG.E.EL.64 R14, desc[UR4][R14.64] ;  /* 0x000000040e0e7981 */ /* 0x000ee2000c2e1b00 */
[----:B-1----:R-:W-:-:S06]  /*01b0*/  IMAD.WIDE R4, R8, 0x4, R4 ;  /* 0x0000000408047825 */ /* 0x002fcc00078e0204 */
[----:B------:R-:W2:Y:S01]  /*01c0*/  LDG.E.EL.64 R4, desc[UR4][R4.64] ;  /* 0x0000000404047981 */ /* 0x000ea2000c2e1b00 */
[----:B-----5:R-:W-:-:S06]  /*01d0*/  IMAD.WIDE R6, R8, 0x4, R6 ;  /* 0x0000000408067825 */ /* 0x020fcc00078e0206 */
[----:B------:R-:W4:Y:S01]  /*01e0*/  LDG.E.EL.64 R6, desc[UR4][R6.64] ;  /* 0x0000000406067981 */ /* 0x000f22000c2e1b00 */
[----:B0-----:R-:W-:-:S04]  /*01f0*/  IMAD.WIDE R10, R8, 0x4, R10 ;  /* 0x00000004080a7825 */ /* 0x001fc800078e020a */
[----:B------:R-:W-:Y:S02]  /*0200*/  IMAD.WIDE R18, R8, 0x4, R18 ;  /* 0x0000000408127825 */ /* 0x000fe400078e0212 */
[----:B------:R-:W5:Y:S04]  /*0210*/  LDG.E.EL.64 R10, desc[UR4][R10.64] ;  /* 0x000000040a0a7981 */ /* 0x000f68000c2e1b00 */
[----:B------:R0:W5:Y:S01]  /*0220*/  LDG.E.EL.64 R8, desc[UR4][R18.64] ;  /* 0x0000000412087981 */ /* 0x000162000c2e1b00 */
[----:B------:R-:W-:Y:S02]  /*0230*/  MOV R25, 0x3bac840b ;  /* 0x3bac840b00197802 */ /* 0x000fe40000000f00 */
[----:B0-----:R-:W-:Y:S01]  /*0240*/  MOV R18, 0xb9f560b9 ;  /* 0xb9f560b900127802 */ /* 0x001fe20000000f00 */
[----:B---3--:R-:W-:Y:S01]  /*0250*/  FADD R12, R12, R14 ;  /* 0x0000000e0c0c7221 */ /* 0x008fe20000000000 */
[----:B------:R-:W-:-:S03]  /*0260*/  FADD R13, R13, R15 ;  /* 0x0000000f0d0d7221 */ /* 0x000fc60000000000 */
[----:B------:R-:W-:Y:S01]  /*0270*/  FMUL R14, R12, 0.70710676908493041992 ;  /* 0x3f3504f30c0e7820 */ /* 0x000fe20000400000 */
[----:B------:R-:W-:-:S03]  /*0280*/  FMUL R15, R13, 0.70710676908493041992 ;  /* 0x3f3504f30d0f7820 */ /* 0x000fc60000400000 */
[----:B------:R-:W-:Y:S01]  /*0290*/  FADD.FTZ R17, |R14|, -RZ ;  /* 0x800000ff0e117221 */ /* 0x000fe20000010200 */
[----:B------:R-:W-:-:S04]  /*02a0*/  FADD.FTZ R16, |R15|, -RZ ;  /* 0x800000ff0f107221 */ /* 0x000fc80000010200 */
[----:B------:R-:W-:Y:S02]  /*02b0*/  FSETP.GE.AND P0, PT, R17, 1.0029599666595458984, PT ;  /* 0x3f8060fe1100780b */ /* 0x000fe40003f06000 */
[----:B------:R-:W-:-:S11]  /*02c0*/  FSETP.GE.AND P1, PT, R16, 1.0029599666595458984, PT ;  /* 0x3f8060fe1000780b */ /* 0x000fd60003f26000 */
[----:B------:R-:W-:Y:S01]  /*02d0*/  @!P0 MOV R20, 0x38b1e96a ;  /* 0x38b1e96a00148802 */ /* 0x000fe20000000f00 */
[----:B------:R-:W-:Y:S01]  /*02e0*/  @!P0 FMUL R17, R14, R14 ;  /* 0x0000000e0e118220 */ /* 0x000fe20000400000 */
[----:B------:R-:W-:Y:S01]  /*02f0*/  @!P0 MOV R18, 0xba574d20 ;  /* 0xba574d2000128802 */ /* 0x000fe20000000f00 */
[----:B------:R-:W-:Y:S01]  /*0300*/  @!P1 FMUL R16, R15, R15 ;  /* 0x0000000f0f109220 */ /* 0x000fe20000400000 */
[----:B------:R-:W-:Y:S02]  /*0310*/  @!P1 MOV R21, 0x38b1e96a ;  /* 0x38b1e96a00159802 */ /* 0x000fe40000000f00 */
[----:B------:R-:W-:Y:S01]  /*0320*/  @!P1 MOV R23, 0xba574d20 ;  /* 0xba574d2000179802 */ /* 0x000fe20000000f00 */
[----:B------:R-:W-:Y:S01]  /*0330*/  FFMA.FTZ R19, R17, R20, R18 ;  /* 0x0000001411137223 */ /* 0x000fe20000010012 */
[----:B------:R-:W-:Y:S01]  /*0340*/  @!P0 MOV R22, 0x3baad5ea ;  /* 0x3baad5ea00168802 */ /* 0x000fe20000000f00 */
[----:B------:R-:W-:Y:S01]  /*0350*/  @!P1 IMAD.MOV.U32 R25, RZ, RZ, 0x3baad5ea ;  /* 0x3baad5eaff199424 */ /* 0x000fe200078e00ff */
[----:B------:R-:W-:Y:S01]  /*0360*/  HFMA2.MMA R18, -RZ, RZ, -1.26171875, -2.110004425048828125e-05 ;  /* 0xbd0c8162ff127435 */ /* 0x000fe200000001ff */
[----:B------:R-:W-:-:S02]  /*0370*/  FFMA.FTZ R20, R16, R21, R23 ;  /* 0x0000001510147223 */ /* 0x000fc40000010017 */
[-C--:B------:R-:W-:Y:S02]  /*0380*/  FFMA.FTZ R19, R19, R17.reuse, R22 ;  /* 0x0000001113137223 */ /* 0x080fe40000010016 */
[----:B------:R-:W-:Y:S01]  /*0390*/  FFMA.FTZ R22, R20, R16, R25 ;  /* 0x0000001014167223 */ /* 0x000fe20000010019 */
[----:B------:R-:W-:Y:S01]  /*03a0*/  HFMA2.MMA R20, -RZ, RZ, 1.52734375, -41152 ;  /* 0x3e1cf906ff147435 */ /* 0x000fe200000001ff */
[----:B------:R-:W-:Y:S01]  /*03b0*/  @!P0 MOV R18, 0xbcdc1be7 ;  /* 0xbcdc1be700128802 */ /* 0x000fe20000000f00 */
[----:B--2---:R-:W-:Y:S01]  /*03c0*/  FADD R4, R4, 9.9999997473787516356e-06 ;  /* 0x3727c5ac04047421 */ /* 0x004fe20000000000 */
[----:B------:R-:W-:Y:S01]  /*03d0*/  MOV R21, 0xbd0c8162 ;  /* 0xbd0c816200157802 */ /* 0x000fe20000000f00 */
[----:B------:R-:W-:Y:S02]  /*03e0*/  FADD R5, R5, 9.9999997473787516356e-06 ;  /* 0x3727c5ac05057421 */ /* 0x000fe40000000000 */
[----:B------:R-:W-:Y:S01]  /*03f0*/  @!P0 MOV R20, 0x3de718af ;  /* 0x3de718af00148802 */ /* 0x000fe20000000f00 */
[----:B------:R-:W-:Y:S01]  /*0400*/  FFMA.FTZ R19, R19, R17, R18 ;  /* 0x0000001113137223 */ /* 0x000fe20000010012 */
[----:B------:R-:W-:Y:S01]  /*0410*/  HFMA2.MMA R18, -RZ, RZ, 1.853515625, -0.00091457366943359375 ;  /* 0x3f6a937eff127435 */ /* 0x000fe200000001ff */
[----:B------:R-:W-:-:S02]  /*0420*/  @!P1 MOV R21, 0xbcdc1be7 ;  /* 0xbcdc1be700159802 */ /* 0x000fc40000000f00 */
[----:B------:R-:W-:Y:S01]  /*0430*/  FFMA.FTZ R19, R19, R17, R20 ;  /* 0x0000001113137223 */ /* 0x000fe20000010014 */
[----:B------:R-:W-:Y:S01]  /*0440*/  HFMA2.MMA R20, -RZ, RZ, 1.78125, -136.25 ;  /* 0x3f20d842ff147435 */ /* 0x000fe200000001ff */
[----:B------:R-:W-:Y:S01]  /*0450*/  MOV R23, 0x3e1cf906 ;  /* 0x3e1cf90600177802 */ /* 0x000fe20000000f00 */
[----:B------:R-:W-:Y:S02]  /*0460*/  @!P1 IMAD.MOV.U32 R23, RZ, RZ, 0x3de718af ;  /* 0x3de718afff179424 */ /* 0x000fe400078e00ff */
[-C--:B------:R-:W-:Y:S01]  /*0470*/  FFMA.FTZ R22, R22, R16.reuse, R21 ;  /* 0x0000001016167223 */ /* 0x080fe20000010015 */
[----:B------:R-:W-:Y:S01]  /*0480*/  @!P0 MOV R18, 0xbec093ac ;  /* 0xbec093ac00128802 */ /* 0x000fe20000000f00 */
[----:B------:R-:W0:Y:S01]  /*0490*/  MUFU.SQRT R4, R4 ;  /* 0x0000000400047308 */ /* 0x000e220000002000 */
[----:B------:R-:W-:Y:S01]  /*04a0*/  @!P0 MOV R20, 0x3e0375d3 ;  /* 0x3e0375d300148802 */ /* 0x000fe20000000f00 */
[----:B------:R-:W-:Y:S01]  /*04b0*/  FFMA.FTZ R22, R22, R16, R23 ;  /* 0x0000001016167223 */ /* 0x000fe20000010017 */
[----:B------:R-:W-:-:S05]  /*04c0*/  HFMA2.MMA R23, -RZ, RZ, 1.78125, -136.25 ;  /* 0x3f20d842ff177435 */ /* 0x000fca00000001ff */
[----:B------:R-:W1:Y:S01]  /*04d0*/  MUFU.SQRT R5, R5 ;  /* 0x0000000500057308 */ /* 0x000e620000002000 */
[-C--:B------:R-:W-:Y:S01]  /*04e0*/  FFMA.FTZ R19, R19, R17.reuse, R18 ;  /* 0x0000001113137223 */ /* 0x080fe20000010012 */
[----:B------:R-:W-:Y:S02]  /*04f0*/  MOV R21, 0x3f6a937e ;  /* 0x3f6a937e00157802 */ /* 0x000fe40000000f00 */
[----:B------:R-:W-:Y:S02]  /*0500*/  @!P1 MOV R21, 0xbec093ac ;  /* 0xbec093ac00159802 */ /* 0x000fe40000000f00 */
[----:B------:R-:W-:Y:S01]  /*0510*/  FSEL R18, -R17, R14, P0 ;  /* 0x0000000e11127208 */ /* 0x000fe20000000100 */
[----:B------:R-:W-:Y:S01]  /*0520*/  FFMA.FTZ R17, R19, R17, R20 ;  /* 0x0000001113117223 */ /* 0x000fe20000010014 */
[----:B------:R-:W-:Y:S01]  /*0530*/  @!P1 MOV R23, 0x3e0375d3 ;  /* 0x3e0375d300179802 */ /* 0x000fe20000000f00 */
[----:B------:R-:W-:Y:S02]  /*0540*/  FFMA.FTZ R22, R22, R16, R21 ;  /* 0x0000001016167223 */ /* 0x000fe40000010015 */
[----:B------:R-:W-:Y:S01]  /*0550*/  FFMA.FTZ R17, R17, R18, R18 ;  /* 0x0000001211117223 */ /* 0x000fe20000010012 */
[----:B------:R-:W-:Y:S01]  /*0560*/  FSEL R19, -R16, R15, P1 ;  /* 0x0000000f10137208 */ /* 0x000fe20000800100 */
[----:B------:R-:W-:Y:S01]  /*0570*/  FFMA.FTZ R16, R22, R16, R23 ;  /* 0x0000001016107223 */ /* 0x000fe20000010017 */
[----:B0-----:R-:W-:-:S02]  /*0580*/  FSETP.GT.AND P2, PT, R4, 8.50705917302346158658e+37, PT ;  /* 0x7e8000000400780b */ /* 0x001fc40003f44000 */
[C---:B-1----:R-:W-:Y:S01]  /*0590*/  FSETP.GT.AND P3, PT, R5.reuse, 8.50705917302346158658e+37, PT ;  /* 0x7e8000000500780b */ /* 0x042fe20003f64000 */
[----:B------:R-:W0:Y:S01]  /*05a0*/  @P0 MUFU.EX2 R18, R17 ;  /* 0x0000001100120308 */ /* 0x000e220000000800 */
[----:B------:R-:W-:Y:S01]  /*05b0*/  FSETP.GEU.AND P4, PT, R4, 1.175494350822287508e-38, PT ;  /* 0x008000000400780b */ /* 0x000fe20003f8e000 */
[----:B------:R-:W-:Y:S01]  /*05c0*/  FFMA.FTZ R16, R16, R19, R19 ;  /* 0x0000001310107223 */ /* 0x000fe20000010013 */
[----:B------:R-:W-:-:S05]  /*05d0*/  FSETP.GEU.AND P5, PT, R5, 1.175494350822287508e-38, PT ;  /* 0x008000000500780b */ /* 0x000fca0003fae000 */
[----:B------:R-:W1:Y:S02]  /*05e0*/  @P1 MUFU.EX2 R20, R16 ;  /* 0x0000001000141308 */ /* 0x000e640000000800 */
[----:B------:R-:W-:Y:S02]  /*05f0*/  @P2 FMUL R4, R4, 0.25 ;  /* 0x3e80000004042820 */ /* 0x000fe40000400000 */
[----:B------:R-:W-:Y:S02]  /*0600*/  @P3 FMUL R5, R5, 0.25 ;  /* 0x3e80000005053820 */ /* 0x000fe40000400000 */
[----:B------:R-:W-:Y:S01]  /*0610*/  @!P4 FMUL R4, R4, 16777216 ;  /* 0x4b8000000404c820 */ /* 0x000fe20000400000 */
[----:B0-----:R-:W-:Y:S01]  /*0620*/  @P0 FADD R19, -R18, 1 ;  /* 0x3f80000012130421 */ /* 0x001fe20000000100 */
[----:B------:R-:W-:Y:S01]  /*0630*/  @!P5 FMUL R5, R5, 16777216 ;  /* 0x4b8000000505d820 */ /* 0x000fe20000400000 */
[----:B------:R-:W-:-:S03]  /*0640*/  HFMA2.MMA R18, -RZ, RZ, 1.625, 0 ;  /* 0x3e800000ff127435 */ /* 0x000fc600000001ff */
[----:B------:R-:W0:Y:S01]  /*0650*/  MUFU.RCP R4, R4 ;  /* 0x0000000400047308 */ /* 0x000e220000001000 */
[----:B-1----:R-:W-:-:S07]  /*0660*/  @P1 FADD R20, -R20, 1 ;  /* 0x3f80000014141421 */ /* 0x002fce0000000100 */
[----:B------:R-:W1:Y:S01]  /*0670*/  MUFU.RCP R5, R5 ;  /* 0x0000000500057308 */ /* 0x000e620000001000 */
[C---:B------:R-:W-:Y:S02]  /*0680*/  FSEL R21, R18.reuse, 1, P2 ;  /* 0x3f80000012157808 */ /* 0x040fe40001000000 */
[----:B------:R-:W-:Y:S02]  /*0690*/  @P0 LOP3.LUT R17, R19, 0x80000000, R14, 0xf8, !PT ;  /* 0x8000000013110812 */ /* 0x000fe400078ef80e */
[----:B------:R-:W-:Y:S02]  /*06a0*/  @P1 LOP3.LUT R16, R20, 0x80000000, R15, 0xf8, !PT ;  /* 0x8000000014101812 */ /* 0x000fe400078ef80f */
[----:B------:R-:W-:Y:S01]  /*06b0*/  FSEL R18, R18, 1, P3 ;  /* 0x3f80000012127808 */ /* 0x000fe20001800000 */
[----:B------:R-:W-:Y:S01]  /*06c0*/  FMUL R14, R12, 0.5 ;  /* 0x3f0000000c0e7820 */ /* 0x000fe20000400000 */
[----:B----4-:R-:W-:Y:S01]  /*06d0*/  LOP3.LUT R15, R7, 0x80000000, RZ, 0x3c, !PT ;  /* 0x80000000070f7812 */ /* 0x010fe200078e3cff */
[----:B------:R-:W-:Y:S01]  /*06e0*/  FADD R7, R16, 1 ;  /* 0x3f80000010077421 */ /* 0x000fe20000000000 */
[----:B------:R-:W-:Y:S01]  /*06f0*/  LOP3.LUT R19, R6, 0x80000000, RZ, 0x3c, !PT ;  /* 0x8000000006137812 */ /* 0x000fe200078e3cff */
[----:B------:R-:W-:Y:S01]  /*0700*/  FMUL R6, R13, 0.5 ;  /* 0x3f0000000d067820 */ /* 0x000fe20000400000 */
[----:B------:R-:W-:Y:S01]  /*0710*/  FADD R17, R17, 1 ;  /* 0x3f80000011117421 */ /* 0x000fe20000000000 */
[----:B------:R-:W-:Y:S01]  /*0720*/  @!P4 FMUL R21, R21, 16777216 ;  /* 0x4b8000001515c820 */ /* 0x000fe20000400000 */
[----:B------:R-:W-:Y:S01]  /*0730*/  @!P5 FMUL R18, R18, 16777216 ;  /* 0x4b8000001212d820 */ /* 0x000fe20000400000 */
[----:B------:R-:W-:Y:S01]  /*0740*/  FFMA R6, R6, R7, R15 ;  /* 0x0000000706067223 */ /* 0x000fe2000000000f */
[----:B------:R-:W-:Y:S01]  /*0750*/  FFMA R14, R14, R17, R19 ;  /* 0x000000110e0e7223 */ /* 0x000fe20000000013 */
[----:B0-----:R-:W-:Y:S01]  /*0760*/  FMUL R21, R4, R21 ;  /* 0x0000001504157220 */ /* 0x001fe20000400000 */
[----:B-1----:R-:W-:Y:S01]  /*0770*/  FMUL R5, R5, R18 ;  /* 0x0000001205057220 */ /* 0x002fe20000400000 */
[----:B------:R-:W-:-:S02]  /*0780*/  SHF.R.S32.HI R7, RZ, 0x1f, R0 ;  /* 0x0000001fff077819 */ /* 0x000fc40000011400 */
[----:B------:R-:W-:Y:S01]  /*0790*/  LEA R4, P0, R0, UR6, 0x2 ;  /* 0x0000000600047c11 */ /* 0x000fe2000f8010ff */
[----:B------:R-:W-:Y:S01]  /*07a0*/  FMUL R21, R14, R21 ;  /* 0x000000150e157220 */ /* 0x000fe20000400000 */
[----:B------:R-:W-:Y:S02]  /*07b0*/  FMUL R6, R6, R5 ;  /* 0x0000000506067220 */ /* 0x000fe40000400000 */
[----:B------:R-:W-:Y:S01]  /*07c0*/  LEA.HI.X R5, R0, UR7, R7, 0x2, P0 ;  /* 0x0000000700057c11 */ /* 0x000fe200080f1407 */
[----:B-----5:R-:W-:Y:S01]  /*07d0*/  FFMA R8, R8, R21, R10 ;  /* 0x0000001508087223 */ /* 0x020fe2000000000a */
[----:B------:R-:W-:Y:S01]  /*07e0*/  FFMA R9, R9, R6, R11 ;  /* 0x0000000609097223 */ /* 0x000fe2000000000b */
[----:B------:R-:W-:Y:S04]  /*07f0*/  STG.E.64 desc[UR4][R2.64], R12 ;  /* 0x0000000c02007986 */ /* 0x000fe8000c101b04 */
[----:B------:R-:W-:Y:S01]  /*0800*/  STG.E.64 desc[UR4][R4.64], R8 ;  /* 0x0000000804007986 */ /* 0x000fe2000c101b04 */
[----:B------:R-:W-:Y:S05]  /*0810*/  EXIT ;  /* 0x000000000000794d */ /* 0x000fea0003800000 */
.L_x_0:
[----:B------:R-:W-:-:S00]  /*0820*/  BRA `(.L_x_0) ;  /* 0xfffffffc00fc7947 */ /* 0x000fc0000383ffff */
[----:B------:R-:W-:-:S00]  /*0830*/  NOP ;  /* 0x0000000000007918 */ /* 0x000fc00000000000 */
        /* <DEDUP_REMOVED lines=12> */
.L_x_1:


//--------------------- .nv.global.init           --------------------------
	.section	.nv.global.init,"aw",@progbits
.nv.global.init:
	.type		_$_str,@object
	.size		_$_str,(_$_str_$_2 - _$_str)
_$_str:
        /*0000*/ 	.byte	0x5f, 0x5f, 0x43, 0x55, 0x44, 0x41, 0x5f, 0x46, 0x54, 0x5a, 0x00
	.type		_$_str_$_2,@object
	.size		_$_str_$_2,(.L_1 - _$_str_$_2)
_$_str_$_2:
        /*000b*/ 	.byte	0x5f, 0x5f, 0x43, 0x55, 0x44, 0x41, 0x5f, 0x50, 0x52, 0x45, 0x43, 0x5f, 0x53, 0x51, 0x52, 0x54
        /*001b*/ 	.byte	0x00
.L_1:


//--------------------- .nv.constant0.triton_poi_fused__native_batch_norm_legit_no_training_convolution_gelu_9 --------------------------
	.section	.nv.constant0.triton_poi_fused__native_batch_norm_legit_no_training_convolution_gelu_9,"a",@progbits
	.sectionflags	@""
	.align	4
.nv.constant0.triton_poi_fused__native_batch_norm_legit_no_training_convolution_gelu_9:
	.zero		588
